//
// Generated by NVIDIA NVVM Compiler
//
// Compiler Build ID: CL-36424714
// Cuda compilation tools, release 13.0, V13.0.88
// Based on NVVM 20.0.0
//

.version 9.0
.target sm_100
.address_size 64

	// .globl	_Z27force_deriv_wrt_neighbors_aPdPKdS1_PKiii
.extern .func  (.param .b32 func_retval0) vprintf
(
	.param .b64 vprintf_param_0,
	.param .b64 vprintf_param_1
)
;
.global .align 1 .b8 $str[16] = {101, 114, 114, 111, 114, 32, 105, 110, 100, 101, 120, 32, 37, 100, 10};

.visible .entry _Z27force_deriv_wrt_neighbors_aPdPKdS1_PKiii(
	.param .u64 .ptr .align 1 _Z27force_deriv_wrt_neighbors_aPdPKdS1_PKiii_param_0,
	.param .u64 .ptr .align 1 _Z27force_deriv_wrt_neighbors_aPdPKdS1_PKiii_param_1,
	.param .u64 .ptr .align 1 _Z27force_deriv_wrt_neighbors_aPdPKdS1_PKiii_param_2,
	.param .u64 .ptr .align 1 _Z27force_deriv_wrt_neighbors_aPdPKdS1_PKiii_param_3,
	.param .u32 _Z27force_deriv_wrt_neighbors_aPdPKdS1_PKiii_param_4,
	.param .u32 _Z27force_deriv_wrt_neighbors_aPdPKdS1_PKiii_param_5
)
{
	.local .align 8 .b8 	__local_depot0[8];
	.reg .b64 	%SP;
	.reg .b64 	%SPL;
	.reg .pred 	%p<4>;
	.reg .b32 	%r<21>;
	.reg .b64 	%rd<27>;
	.reg .b64 	%fd<14>;

	mov.u64 	%SPL, __local_depot0;
	cvta.local.u64 	%SP, %SPL;
	ld.param.u64 	%rd1, [_Z27force_deriv_wrt_neighbors_aPdPKdS1_PKiii_param_0];
	ld.param.u64 	%rd2, [_Z27force_deriv_wrt_neighbors_aPdPKdS1_PKiii_param_1];
	ld.param.u64 	%rd3, [_Z27force_deriv_wrt_neighbors_aPdPKdS1_PKiii_param_2];
	ld.param.u64 	%rd4, [_Z27force_deriv_wrt_neighbors_aPdPKdS1_PKiii_param_3];
	ld.param.u32 	%r5, [_Z27force_deriv_wrt_neighbors_aPdPKdS1_PKiii_param_5];
	mov.u32 	%r1, %ctaid.x;
	mov.u32 	%r6, %ctaid.y;
	mov.u32 	%r7, %ntid.x;
	mov.u32 	%r8, %tid.x;
	mad.lo.s32 	%r2, %r6, %r7, %r8;
	setp.ge.u32 	%p1, %r2, %r5;
	@%p1 bra 	$L__BB0_5;
	cvta.to.global.u64 	%rd5, %rd4;
	mad.lo.s32 	%r9, %r5, %r1, %r2;
	mul.wide.u32 	%rd6, %r9, 4;
	add.s64 	%rd7, %rd5, %rd6;
	ld.global.u32 	%r3, [%rd7];
	setp.lt.s32 	%p2, %r3, 0;
	@%p2 bra 	$L__BB0_5;
	cvta.to.global.u64 	%rd8, %rd3;
	mov.u32 	%r10, %tid.y;
	mul.lo.s32 	%r11, %r5, %r1;
	shl.b32 	%r12, %r11, 2;
	shl.b32 	%r13, %r2, 2;
	add.s32 	%r14, %r12, %r13;
	cvta.to.global.u64 	%rd9, %rd2;
	mul.wide.u32 	%rd10, %r14, 8;
	add.s64 	%rd11, %rd9, %rd10;
	ld.global.f64 	%fd2, [%rd11];
	mad.lo.s32 	%r15, %r14, 3, %r10;
	mul.wide.u32 	%rd12, %r15, 8;
	add.s64 	%rd13, %rd8, %rd12;
	ld.global.f64 	%fd3, [%rd13];
	fma.rn.f64 	%fd4, %fd2, %fd3, 0d0000000000000000;
	ld.global.f64 	%fd5, [%rd11+8];
	add.s32 	%r16, %r15, 3;
	mul.wide.u32 	%rd14, %r16, 8;
	add.s64 	%rd15, %rd8, %rd14;
	ld.global.f64 	%fd6, [%rd15];
	fma.rn.f64 	%fd7, %fd5, %fd6, %fd4;
	ld.global.f64 	%fd8, [%rd11+16];
	add.s32 	%r17, %r15, 6;
	mul.wide.u32 	%rd16, %r17, 8;
	add.s64 	%rd17, %rd8, %rd16;
	ld.global.f64 	%fd9, [%rd17];
	fma.rn.f64 	%fd10, %fd8, %fd9, %fd7;
	ld.global.f64 	%fd11, [%rd11+24];
	add.s32 	%r18, %r15, 9;
	mul.wide.u32 	%rd18, %r18, 8;
	add.s64 	%rd19, %rd8, %rd18;
	ld.global.f64 	%fd12, [%rd19];
	fma.rn.f64 	%fd1, %fd11, %fd12, %fd10;
	mad.lo.s32 	%r4, %r3, 3, %r10;
	setp.lt.u32 	%p3, %r4, 324;
	@%p3 bra 	$L__BB0_4;
	add.u64 	%rd20, %SP, 0;
	add.u64 	%rd21, %SPL, 0;
	st.local.u32 	[%rd21], %r3;
	mov.u64 	%rd22, $str;
	cvta.global.u64 	%rd23, %rd22;
	{ // callseq 0, 0
	.param .b64 param0;
	st.param.b64 	[param0], %rd23;
	.param .b64 param1;
	st.param.b64 	[param1], %rd20;
	.param .b32 retval0;
	call.uni (retval0), 
	vprintf, 
	(
	param0, 
	param1
	);
	ld.param.b32 	%r19, [retval0];
	} // callseq 0
$L__BB0_4:
	cvta.to.global.u64 	%rd24, %rd1;
	mul.wide.u32 	%rd25, %r4, 8;
	add.s64 	%rd26, %rd24, %rd25;
	atom.global.add.f64 	%fd13, [%rd26], %fd1;
$L__BB0_5:
	ret;

}
	// .globl	_Z10force_calcIfEvPT_PKS0_S3_PKiii
.visible .entry _Z10force_calcIfEvPT_PKS0_S3_PKiii(
	.param .u64 .ptr .align 1 _Z10force_calcIfEvPT_PKS0_S3_PKiii_param_0,
	.param .u64 .ptr .align 1 _Z10force_calcIfEvPT_PKS0_S3_PKiii_param_1,
	.param .u64 .ptr .align 1 _Z10force_calcIfEvPT_PKS0_S3_PKiii_param_2,
	.param .u64 .ptr .align 1 _Z10force_calcIfEvPT_PKS0_S3_PKiii_param_3,
	.param .u32 _Z10force_calcIfEvPT_PKS0_S3_PKiii_param_4,
	.param .u32 _Z10force_calcIfEvPT_PKS0_S3_PKiii_param_5
)
{
	.reg .pred 	%p<3>;
	.reg .b32 	%r<26>;
	.reg .b32 	%f<14>;
	.reg .b64 	%rd<23>;

	ld.param.u64 	%rd1, [_Z10force_calcIfEvPT_PKS0_S3_PKiii_param_0];
	ld.param.u64 	%rd2, [_Z10force_calcIfEvPT_PKS0_S3_PKiii_param_1];
	ld.param.u64 	%rd3, [_Z10force_calcIfEvPT_PKS0_S3_PKiii_param_2];
	ld.param.u64 	%rd4, [_Z10force_calcIfEvPT_PKS0_S3_PKiii_param_3];
	ld.param.u32 	%r5, [_Z10force_calcIfEvPT_PKS0_S3_PKiii_param_4];
	ld.param.u32 	%r6, [_Z10force_calcIfEvPT_PKS0_S3_PKiii_param_5];
	mov.u32 	%r7, %ctaid.x;
	mov.u32 	%r1, %ctaid.y;
	mov.u32 	%r8, %tid.x;
	mov.u32 	%r9, %ntid.x;
	mad.lo.s32 	%r2, %r7, %r9, %r8;
	setp.ge.u32 	%p1, %r2, %r6;
	@%p1 bra 	$L__BB1_3;
	mov.u32 	%r10, %ctaid.z;
	cvta.to.global.u64 	%rd5, %rd4;
	mul.lo.s32 	%r3, %r5, %r10;
	add.s32 	%r11, %r3, %r1;
	mad.lo.s32 	%r12, %r11, %r6, %r2;
	mul.wide.u32 	%rd6, %r12, 4;
	add.s64 	%rd7, %rd5, %rd6;
	ld.global.u32 	%r4, [%rd7];
	setp.lt.s32 	%p2, %r4, 0;
	@%p2 bra 	$L__BB1_3;
	cvta.to.global.u64 	%rd8, %rd3;
	mov.u32 	%r13, %tid.y;
	shl.b32 	%r14, %r6, 2;
	mul.lo.s32 	%r15, %r14, %r3;
	shl.b32 	%r16, %r2, 2;
	mad.lo.s32 	%r17, %r14, %r1, %r15;
	add.s32 	%r18, %r17, %r16;
	mad.lo.s32 	%r19, %r2, 12, %r13;
	cvta.to.global.u64 	%rd9, %rd2;
	mul.wide.u32 	%rd10, %r18, 4;
	add.s64 	%rd11, %rd9, %rd10;
	ld.global.f32 	%f1, [%rd11];
	mad.lo.s32 	%r20, %r17, 3, %r19;
	mul.wide.u32 	%rd12, %r20, 4;
	add.s64 	%rd13, %rd8, %rd12;
	ld.global.f32 	%f2, [%rd13];
	ld.global.f32 	%f3, [%rd11+4];
	add.s32 	%r21, %r20, 3;
	mul.wide.u32 	%rd14, %r21, 4;
	add.s64 	%rd15, %rd8, %rd14;
	ld.global.f32 	%f4, [%rd15];
	ld.global.f32 	%f5, [%rd11+8];
	add.s32 	%r22, %r20, 6;
	mul.wide.u32 	%rd16, %r22, 4;
	add.s64 	%rd17, %rd8, %rd16;
	ld.global.f32 	%f6, [%rd17];
	ld.global.f32 	%f7, [%rd11+12];
	add.s32 	%r23, %r20, 9;
	mul.wide.u32 	%rd18, %r23, 4;
	add.s64 	%rd19, %rd8, %rd18;
	ld.global.f32 	%f8, [%rd19];
	fma.rn.f32 	%f9, %f1, %f2, 0f00000000;
	fma.rn.f32 	%f10, %f3, %f4, %f9;
	fma.rn.f32 	%f11, %f5, %f6, %f10;
	fma.rn.f32 	%f12, %f7, %f8, %f11;
	add.s32 	%r24, %r4, %r3;
	mad.lo.s32 	%r25, %r24, 3, %r13;
	cvta.to.global.u64 	%rd20, %rd1;
	mul.wide.u32 	%rd21, %r25, 4;
	add.s64 	%rd22, %rd20, %rd21;
	atom.global.add.f32 	%f13, [%rd22], %f12;
$L__BB1_3:
	ret;

}
	// .globl	_Z10force_calcIdEvPT_PKS0_S3_PKiii
.visible .entry _Z10force_calcIdEvPT_PKS0_S3_PKiii(
	.param .u64 .ptr .align 1 _Z10force_calcIdEvPT_PKS0_S3_PKiii_param_0,
	.param .u64 .ptr .align 1 _Z10force_calcIdEvPT_PKS0_S3_PKiii_param_1,
	.param .u64 .ptr .align 1 _Z10force_calcIdEvPT_PKS0_S3_PKiii_param_2,
	.param .u64 .ptr .align 1 _Z10force_calcIdEvPT_PKS0_S3_PKiii_param_3,
	.param .u32 _Z10force_calcIdEvPT_PKS0_S3_PKiii_param_4,
	.param .u32 _Z10force_calcIdEvPT_PKS0_S3_PKiii_param_5
)
{
	.reg .pred 	%p<3>;
	.reg .b32 	%r<26>;
	.reg .b64 	%rd<23>;
	.reg .b64 	%fd<14>;

	ld.param.u64 	%rd1, [_Z10force_calcIdEvPT_PKS0_S3_PKiii_param_0];
	ld.param.u64 	%rd2, [_Z10force_calcIdEvPT_PKS0_S3_PKiii_param_1];
	ld.param.u64 	%rd3, [_Z10force_calcIdEvPT_PKS0_S3_PKiii_param_2];
	ld.param.u64 	%rd4, [_Z10force_calcIdEvPT_PKS0_S3_PKiii_param_3];
	ld.param.u32 	%r5, [_Z10force_calcIdEvPT_PKS0_S3_PKiii_param_4];
	ld.param.u32 	%r6, [_Z10force_calcIdEvPT_PKS0_S3_PKiii_param_5];
	mov.u32 	%r7, %ctaid.x;
	mov.u32 	%r1, %ctaid.y;
	mov.u32 	%r8, %tid.x;
	mov.u32 	%r9, %ntid.x;
	mad.lo.s32 	%r2, %r7, %r9, %r8;
	setp.ge.u32 	%p1, %r2, %r6;
	@%p1 bra 	$L__BB2_3;
	mov.u32 	%r10, %ctaid.z;
	cvta.to.global.u64 	%rd5, %rd4;
	mul.lo.s32 	%r3, %r5, %r10;
	add.s32 	%r11, %r3, %r1;
	mad.lo.s32 	%r12, %r11, %r6, %r2;
	mul.wide.u32 	%rd6, %r12, 4;
	add.s64 	%rd7, %rd5, %rd6;
	ld.global.u32 	%r4, [%rd7];
	setp.lt.s32 	%p2, %r4, 0;
	@%p2 bra 	$L__BB2_3;
	cvta.to.global.u64 	%rd8, %rd3;
	mov.u32 	%r13, %tid.y;
	shl.b32 	%r14, %r6, 2;
	mul.lo.s32 	%r15, %r14, %r3;
	shl.b32 	%r16, %r2, 2;
	mad.lo.s32 	%r17, %r14, %r1, %r15;
	add.s32 	%r18, %r17, %r16;
	mad.lo.s32 	%r19, %r2, 12, %r13;
	cvta.to.global.u64 	%rd9, %rd2;
	mul.wide.u32 	%rd10, %r18, 8;
	add.s64 	%rd11, %rd9, %rd10;
	ld.global.f64 	%fd1, [%rd11];
	mad.lo.s32 	%r20, %r17, 3, %r19;
	mul.wide.u32 	%rd12, %r20, 8;
	add.s64 	%rd13, %rd8, %rd12;
	ld.global.f64 	%fd2, [%rd13];
	ld.global.f64 	%fd3, [%rd11+8];
	add.s32 	%r21, %r20, 3;
	mul.wide.u32 	%rd14, %r21, 8;
	add.s64 	%rd15, %rd8, %rd14;
	ld.global.f64 	%fd4, [%rd15];
	ld.global.f64 	%fd5, [%rd11+16];
	add.s32 	%r22, %r20, 6;
	mul.wide.u32 	%rd16, %r22, 8;
	add.s64 	%rd17, %rd8, %rd16;
	ld.global.f64 	%fd6, [%rd17];
	ld.global.f64 	%fd7, [%rd11+24];
	add.s32 	%r23, %r20, 9;
	mul.wide.u32 	%rd18, %r23, 8;
	add.s64 	%rd19, %rd8, %rd18;
	ld.global.f64 	%fd8, [%rd19];
	fma.rn.f64 	%fd9, %fd1, %fd2, 0d0000000000000000;
	fma.rn.f64 	%fd10, %fd3, %fd4, %fd9;
	fma.rn.f64 	%fd11, %fd5, %fd6, %fd10;
	fma.rn.f64 	%fd12, %fd7, %fd8, %fd11;
	add.s32 	%r24, %r4, %r3;
	mad.lo.s32 	%r25, %r24, 3, %r13;
	cvta.to.global.u64 	%rd20, %rd1;
	mul.wide.u32 	%rd21, %r25, 8;
	add.s64 	%rd22, %rd20, %rd21;
	atom.global.add.f64 	%fd13, [%rd22], %fd12;
$L__BB2_3:
	ret;

}


// ===== COMPILED SASS (sm_100) =====

	.target	sm_100

	.elftype	@"ET_EXEC"


//--------------------- .note.nv.tkinfo           --------------------------
	.section	.note.nv.tkinfo,"",@"SHT_NOTE"
	.sectionflags	@"SHF_NOTE_NV_TKINFO"
	.tkinfo
        /*0018*/ 	.word	0x00000002
        /*0030*/ 	.string	""
        /*0030*/ 	.string	"ptxas"
        /*0030*/ 	.string	"Cuda compilation tools, release 13.0, V13.0.88"
        /*0030*/ 	.string	"Build cuda_13.0.r13.0/compiler.36424714_0"
        /*0030*/ 	.string	"-arch sm_100 -m 64 "



//--------------------- .note.nv.cuinfo           --------------------------
	.section	.note.nv.cuinfo,"",@"SHT_NOTE"
	.sectionflags	@"SHF_NOTE_NV_CUINFO"
        /*0018*/ 	.short	0x0002
        /*001a*/ 	.short	0x0064
        /*001c*/ 	.short	0x0082
	.zero		2


//--------------------- .nv.info                  --------------------------
	.section	.nv.info,"",@"SHT_CUDA_INFO"
	.align	4


	//----- nvinfo : EIATTR_REGCOUNT
	.align		4
        /*0000*/ 	.byte	0x04, 0x2f
        /*0002*/ 	.short	(.L_2 - .L_1)
	.align		4
.L_1:
        /*0004*/ 	.word	index@(_Z27force_deriv_wrt_neighbors_aPdPKdS1_PKiii)
        /*0008*/ 	.word	0x0000001c


	//----- nvinfo : EIATTR_FRAME_SIZE
	.align		4
.L_2:
        /*000c*/ 	.byte	0x04, 0x11
        /*000e*/ 	.short	(.L_4 - .L_3)
	.align		4
.L_3:
        /*0010*/ 	.word	index@(_Z27force_deriv_wrt_neighbors_aPdPKdS1_PKiii)
        /*0014*/ 	.word	0x00000008


	//----- nvinfo : EIATTR_REGCOUNT
	.align		4
.L_4:
        /*0018*/ 	.byte	0x04, 0x2f
        /*001a*/ 	.short	(.L_6 - .L_5)
	.align		4
.L_5:
        /*001c*/ 	.word	index@(_Z10force_calcIfEvPT_PKS0_S3_PKiii)
        /*0020*/ 	.word	0x00000016


	//----- nvinfo : EIATTR_FRAME_SIZE
	.align		4
.L_6:
        /*0024*/ 	.byte	0x04, 0x11
        /*0026*/ 	.short	(.L_8 - .L_7)
	.align		4
.L_7:
        /*0028*/ 	.word	index@(_Z10force_calcIfEvPT_PKS0_S3_PKiii)
        /*002c*/ 	.word	0x00000000


	//----- nvinfo : EIATTR_REGCOUNT
	.align		4
.L_8:
        /*0030*/ 	.byte	0x04, 0x2f
        /*0032*/ 	.short	(.L_10 - .L_9)
	.align		4
.L_9:
        /*0034*/ 	.word	index@(_Z10force_calcIdEvPT_PKS0_S3_PKiii)
        /*0038*/ 	.word	0x00000018


	//----- nvinfo : EIATTR_FRAME_SIZE
	.align		4
.L_10:
        /*003c*/ 	.byte	0x04, 0x11
        /*003e*/ 	.short	(.L_12 - .L_11)
	.align		4
.L_11:
        /*0040*/ 	.word	index@(_Z10force_calcIdEvPT_PKS0_S3_PKiii)
        /*0044*/ 	.word	0x00000000


	//----- nvinfo : EIATTR_MIN_STACK_SIZE
	.align		4
.L_12:
        /*0048*/ 	.byte	0x04, 0x12
        /*004a*/ 	.short	(.L_14 - .L_13)
	.align		4
.L_13:
        /*004c*/ 	.word	index@(_Z10force_calcIdEvPT_PKS0_S3_PKiii)
        /*0050*/ 	.word	0x00000000


	//----- nvinfo : EIATTR_MIN_STACK_SIZE
	.align		4
.L_14:
        /*0054*/ 	.byte	0x04, 0x12
        /*0056*/ 	.short	(.L_16 - .L_15)
	.align		4
.L_15:
        /*0058*/ 	.word	index@(_Z10force_calcIfEvPT_PKS0_S3_PKiii)
        /*005c*/ 	.word	0x00000000


	//----- nvinfo : EIATTR_MIN_STACK_SIZE
	.align		4
.L_16:
        /*0060*/ 	.byte	0x04, 0x12
        /*0062*/ 	.short	(.L_18 - .L_17)
	.align		4
.L_17:
        /*0064*/ 	.word	index@(_Z27force_deriv_wrt_neighbors_aPdPKdS1_PKiii)
        /*0068*/ 	.word	0x00000008
.L_18:


//--------------------- .nv.compat                --------------------------
	.section	.nv.compat,"",@"SHT_CUDA_COMPAT_INFO"
	.align	4
        /*0000*/ 	.byte	0x02, 0x09, 0x00, 0x00, 0x02, 0x02, 0x01, 0x00, 0x02, 0x05, 0x05, 0x00, 0x03, 0x07, 0x01, 0x01
        /*0010*/ 	.byte	0x02, 0x03, 0x00, 0x00, 0x02, 0x06, 0x01, 0x00, 0x04, 0x0b, 0x08, 0x00, 0x01, 0x00, 0x00, 0x00
        /*0020*/ 	.byte	0x00, 0x00, 0x00, 0x00


//--------------------- .nv.info._Z10force_calcIdEvPT_PKS0_S3_PKiii --------------------------
	.section	.nv.info._Z10force_calcIdEvPT_PKS0_S3_PKiii,"",@"SHT_CUDA_INFO"
	.sectionflags	@""
	.align	4


	//----- nvinfo : EIATTR_CUDA_API_VERSION
	.align		4
        /*0000*/ 	.byte	0x04, 0x37
        /*0002*/ 	.short	(.L_20 - .L_19)
.L_19:
        /*0004*/ 	.word	0x00000082


	//----- nvinfo : EIATTR_KPARAM_INFO
	.align		4
.L_20:
        /*0008*/ 	.byte	0x04, 0x17
        /*000a*/ 	.short	(.L_22 - .L_21)
.L_21:
        /*000c*/ 	.word	0x00000000
        /*0010*/ 	.short	0x0005
        /*0012*/ 	.short	0x0024
        /*0014*/ 	.byte	0x00, 0xf0, 0x11, 0x00


	//----- nvinfo : EIATTR_KPARAM_INFO
	.align		4
.L_22:
        /*0018*/ 	.byte	0x04, 0x17
        /*001a*/ 	.short	(.L_24 - .L_23)
.L_23:
        /*001c*/ 	.word	0x00000000
        /*0020*/ 	.short	0x0004
        /*0022*/ 	.short	0x0020
        /*0024*/ 	.byte	0x00, 0xf0, 0x11, 0x00


	//----- nvinfo : EIATTR_KPARAM_INFO
	.align		4
.L_24:
        /*0028*/ 	.byte	0x04, 0x17
        /*002a*/ 	.short	(.L_26 - .L_25)
.L_25:
        /*002c*/ 	.word	0x00000000
        /*0030*/ 	.short	0x0003
        /*0032*/ 	.short	0x0018
        /*0034*/ 	.byte	0x00, 0xf5, 0x21, 0x00


	//----- nvinfo : EIATTR_KPARAM_INFO
	.align		4
.L_26:
        /*0038*/ 	.byte	0x04, 0x17
        /*003a*/ 	.short	(.L_28 - .L_27)
.L_27:
        /*003c*/ 	.word	0x00000000
        /*0040*/ 	.short	0x0002
        /*0042*/ 	.short	0x0010
        /*0044*/ 	.byte	0x00, 0xf5, 0x21, 0x00


	//----- nvinfo : EIATTR_KPARAM_INFO
	.align		4
.L_28:
        /*0048*/ 	.byte	0x04, 0x17
        /*004a*/ 	.short	(.L_30 - .L_29)
.L_29:
        /*004c*/ 	.word	0x00000000
        /*0050*/ 	.short	0x0001
        /*0052*/ 	.short	0x0008
        /*0054*/ 	.byte	0x00, 0xf5, 0x21, 0x00


	//----- nvinfo : EIATTR_KPARAM_INFO
	.align		4
.L_30:
        /*0058*/ 	.byte	0x04, 0x17
        /*005a*/ 	.short	(.L_32 - .L_31)
.L_31:
        /*005c*/ 	.word	0x00000000
        /*0060*/ 	.short	0x0000
        /*0062*/ 	.short	0x0000
        /*0064*/ 	.byte	0x00, 0xf5, 0x21, 0x00


	//----- nvinfo : EIATTR_SPARSE_MMA_MASK
	.align		4
.L_32:
        /*0068*/ 	.byte	0x03, 0x50
        /*006a*/ 	.short	0x0000


	//----- nvinfo : EIATTR_MAXREG_COUNT
	.align		4
        /*006c*/ 	.byte	0x03, 0x1b
        /*006e*/ 	.short	0x00ff


	//----- nvinfo : EIATTR_MERCURY_ISA_VERSION
	.align		4
        /*0070*/ 	.byte	0x03, 0x5f
        /*0072*/ 	.short	0x0101


	//----- nvinfo : EIATTR_VRC_CTA_INIT_COUNT
	.align		4
        /*0074*/ 	.byte	0x02, 0x4a
	.zero		1
	.zero		1


	//----- nvinfo : EIATTR_EXIT_INSTR_OFFSETS
	.align		4
        /*0078*/ 	.byte	0x04, 0x1c
        /*007a*/ 	.short	(.L_34 - .L_33)


	//   ....[0]....
.L_33:
        /*007c*/ 	.word	0x00000070


	//   ....[1]....
        /*0080*/ 	.word	0x00000130


	//   ....[2]....
        /*0084*/ 	.word	0x00000360


	//----- nvinfo : EIATTR_CBANK_PARAM_SIZE
	.align		4
.L_34:
        /*0088*/ 	.byte	0x03, 0x19
        /*008a*/ 	.short	0x0028


	//----- nvinfo : EIATTR_PARAM_CBANK
	.align		4
        /*008c*/ 	.byte	0x04, 0x0a
        /*008e*/ 	.short	(.L_36 - .L_35)
	.align		4
.L_35:
        /*0090*/ 	.word	index@(.nv.constant0._Z10force_calcIdEvPT_PKS0_S3_PKiii)
        /*0094*/ 	.short	0x0380
        /*0096*/ 	.short	0x0028


	//----- nvinfo : EIATTR_SW_WAR
	.align		4
.L_36:
        /*0098*/ 	.byte	0x04, 0x36
        /*009a*/ 	.short	(.L_38 - .L_37)
.L_37:
        /*009c*/ 	.word	0x00000008
.L_38:


//--------------------- .nv.info._Z10force_calcIfEvPT_PKS0_S3_PKiii --------------------------
	.section	.nv.info._Z10force_calcIfEvPT_PKS0_S3_PKiii,"",@"SHT_CUDA_INFO"
	.sectionflags	@""
	.align	4


	//----- nvinfo : EIATTR_CUDA_API_VERSION
	.align		4
        /*0000*/ 	.byte	0x04, 0x37
        /*0002*/ 	.short	(.L_40 - .L_39)
.L_39:
        /*0004*/ 	.word	0x00000082


	//----- nvinfo : EIATTR_KPARAM_INFO
	.align		4
.L_40:
        /*0008*/ 	.byte	0x04, 0x17
        /*000a*/ 	.short	(.L_42 - .L_41)
.L_41:
        /*000c*/ 	.word	0x00000000
        /*0010*/ 	.short	0x0005
        /*0012*/ 	.short	0x0024
        /*0014*/ 	.byte	0x00, 0xf0, 0x11, 0x00


	//----- nvinfo : EIATTR_KPARAM_INFO
	.align		4
.L_42:
        /*0018*/ 	.byte	0x04, 0x17
        /*001a*/ 	.short	(.L_44 - .L_43)
.L_43:
        /*001c*/ 	.word	0x00000000
        /*0020*/ 	.short	0x0004
        /*0022*/ 	.short	0x0020
        /*0024*/ 	.byte	0x00, 0xf0, 0x11, 0x00


	//----- nvinfo : EIATTR_KPARAM_INFO
	.align		4
.L_44:
        /*0028*/ 	.byte	0x04, 0x17
        /*002a*/ 	.short	(.L_46 - .L_45)
.L_45:
        /*002c*/ 	.word	0x00000000
        /*0030*/ 	.short	0x0003
        /*0032*/ 	.short	0x0018
        /*0034*/ 	.byte	0x00, 0xf5, 0x21, 0x00


	//----- nvinfo : EIATTR_KPARAM_INFO
	.align		4
.L_46:
        /*0038*/ 	.byte	0x04, 0x17
        /*003a*/ 	.short	(.L_48 - .L_47)
.L_47:
        /*003c*/ 	.word	0x00000000
        /*0040*/ 	.short	0x0002
        /*0042*/ 	.short	0x0010
        /*0044*/ 	.byte	0x00, 0xf5, 0x21, 0x00


	//----- nvinfo : EIATTR_KPARAM_INFO
	.align		4
.L_48:
        /*0048*/ 	.byte	0x04, 0x17
        /*004a*/ 	.short	(.L_50 - .L_49)
.L_49:
        /*004c*/ 	.word	0x00000000
        /*0050*/ 	.short	0x0001
        /*0052*/ 	.short	0x0008
        /*0054*/ 	.byte	0x00, 0xf5, 0x21, 0x00


	//----- nvinfo : EIATTR_KPARAM_INFO
	.align		4
.L_50:
        /*0058*/ 	.byte	0x04, 0x17
        /*005a*/ 	.short	(.L_52 - .L_51)
.L_51:
        /*005c*/ 	.word	0x00000000
        /*0060*/ 	.short	0x0000
        /*0062*/ 	.short	0x0000
        /*0064*/ 	.byte	0x00, 0xf5, 0x21, 0x00


	//----- nvinfo : EIATTR_SPARSE_MMA_MASK
	.align		4
.L_52:
        /*0068*/ 	.byte	0x03, 0x50
        /*006a*/ 	.short	0x0000


	//----- nvinfo : EIATTR_MAXREG_COUNT
	.align		4
        /*006c*/ 	.byte	0x03, 0x1b
        /*006e*/ 	.short	0x00ff


	//----- nvinfo : EIATTR_MERCURY_ISA_VERSION
	.align		4
        /*0070*/ 	.byte	0x03, 0x5f
        /*0072*/ 	.short	0x0101


	//----- nvinfo : EIATTR_VRC_CTA_INIT_COUNT
	.align		4
        /*0074*/ 	.byte	0x02, 0x4a
	.zero		1
	.zero		1


	//----- nvinfo : EIATTR_EXIT_INSTR_OFFSETS
	.align		4
        /*0078*/ 	.byte	0x04, 0x1c
        /*007a*/ 	.short	(.L_54 - .L_53)


	//   ....[0]....
.L_53:
        /*007c*/ 	.word	0x00000070


	//   ....[1]....
        /*0080*/ 	.word	0x00000130


	//   ....[2]....
        /*0084*/ 	.word	0x00000360


	//----- nvinfo : EIATTR_CBANK_PARAM_SIZE
	.align		4
.L_54:
        /*0088*/ 	.byte	0x03, 0x19
        /*008a*/ 	.short	0x0028


	//----- nvinfo : EIATTR_PARAM_CBANK
	.align		4
        /*008c*/ 	.byte	0x04, 0x0a
        /*008e*/ 	.short	(.L_56 - .L_55)
	.align		4
.L_55:
        /*0090*/ 	.word	index@(.nv.constant0._Z10force_calcIfEvPT_PKS0_S3_PKiii)
        /*0094*/ 	.short	0x0380
        /*0096*/ 	.short	0x0028


	//----- nvinfo : EIATTR_SW_WAR
	.align		4
.L_56:
        /*0098*/ 	.byte	0x04, 0x36
        /*009a*/ 	.short	(.L_58 - .L_57)
.L_57:
        /*009c*/ 	.word	0x00000008
.L_58:


//--------------------- .nv.info._Z27force_deriv_wrt_neighbors_aPdPKdS1_PKiii --------------------------
	.section	.nv.info._Z27force_deriv_wrt_neighbors_aPdPKdS1_PKiii,"",@"SHT_CUDA_INFO"
	.sectionflags	@""
	.align	4


	//----- nvinfo : EIATTR_CUDA_API_VERSION
	.align		4
        /*0000*/ 	.byte	0x04, 0x37
        /*0002*/ 	.short	(.L_60 - .L_59)
.L_59:
        /*0004*/ 	.word	0x00000082


	//----- nvinfo : EIATTR_KPARAM_INFO
	.align		4
.L_60:
        /*0008*/ 	.byte	0x04, 0x17
        /*000a*/ 	.short	(.L_62 - .L_61)
.L_61:
        /*000c*/ 	.word	0x00000000
        /*0010*/ 	.short	0x0005
        /*0012*/ 	.short	0x0024
        /*0014*/ 	.byte	0x00, 0xf0, 0x11, 0x00


	//----- nvinfo : EIATTR_KPARAM_INFO
	.align		4
.L_62:
        /*0018*/ 	.byte	0x04, 0x17
        /*001a*/ 	.short	(.L_64 - .L_63)
.L_63:
        /*001c*/ 	.word	0x00000000
        /*0020*/ 	.short	0x0004
        /*0022*/ 	.short	0x0020
        /*0024*/ 	.byte	0x00, 0xf0, 0x11, 0x00


	//----- nvinfo : EIATTR_KPARAM_INFO
	.align		4
.L_64:
        /*0028*/ 	.byte	0x04, 0x17
        /*002a*/ 	.short	(.L_66 - .L_65)
.L_65:
        /*002c*/ 	.word	0x00000000
        /*0030*/ 	.short	0x0003
        /*0032*/ 	.short	0x0018
        /*0034*/ 	.byte	0x00, 0xf5, 0x21, 0x00


	//----- nvinfo : EIATTR_KPARAM_INFO
	.align		4
.L_66:
        /*0038*/ 	.byte	0x04, 0x17
        /*003a*/ 	.short	(.L_68 - .L_67)
.L_67:
        /*003c*/ 	.word	0x00000000
        /*0040*/ 	.short	0x0002
        /*0042*/ 	.short	0x0010
        /*0044*/ 	.byte	0x00, 0xf5, 0x21, 0x00


	//----- nvinfo : EIATTR_KPARAM_INFO
	.align		4
.L_68:
        /*0048*/ 	.byte	0x04, 0x17
        /*004a*/ 	.short	(.L_70 - .L_69)
.L_69:
        /*004c*/ 	.word	0x00000000
        /*0050*/ 	.short	0x0001
        /*0052*/ 	.short	0x0008
        /*0054*/ 	.byte	0x00, 0xf5, 0x21, 0x00


	//----- nvinfo : EIATTR_KPARAM_INFO
	.align		4
.L_70:
        /*0058*/ 	.byte	0x04, 0x17
        /*005a*/ 	.short	(.L_72 - .L_71)
.L_71:
        /*005c*/ 	.word	0x00000000
        /*0060*/ 	.short	0x0000
        /*0062*/ 	.short	0x0000
        /*0064*/ 	.byte	0x00, 0xf5, 0x21, 0x00


	//----- nvinfo : EIATTR_SPARSE_MMA_MASK
	.align		4
.L_72:
        /*0068*/ 	.byte	0x03, 0x50
        /*006a*/ 	.short	0x0000


	//----- nvinfo : EIATTR_MAXREG_COUNT
	.align		4
        /*006c*/ 	.byte	0x03, 0x1b
        /*006e*/ 	.short	0x00ff


	//----- nvinfo : EIATTR_EXTERNS
	.align		4
        /*0070*/ 	.byte	0x04, 0x0f
        /*0072*/ 	.short	(.L_74 - .L_73)


	//   ....[0]....
	.align		4
.L_73:
        /*0074*/ 	.word	index@(vprintf)


	//----- nvinfo : EIATTR_MERCURY_ISA_VERSION
	.align		4
.L_74:
        /*0078*/ 	.byte	0x03, 0x5f
        /*007a*/ 	.short	0x0101


	//----- nvinfo : EIATTR_VRC_CTA_INIT_COUNT
	.align		4
        /*007c*/ 	.byte	0x02, 0x4a
	.zero		1
	.zero		1


	//----- nvinfo : EIATTR_SYSCALL_OFFSETS
	.align		4
        /*0080*/ 	.byte	0x04, 0x46
        /*0082*/ 	.short	(.L_76 - .L_75)


	//   ....[0]....
.L_75:
        /*0084*/ 	.word	0x000003a0


	//----- nvinfo : EIATTR_EXIT_INSTR_OFFSETS
	.align		4
.L_76:
        /*0088*/ 	.byte	0x04, 0x1c
        /*008a*/ 	.short	(.L_78 - .L_77)


	//   ....[0]....
.L_77:
        /*008c*/ 	.word	0x000000c0


	//   ....[1]....
        /*0090*/ 	.word	0x00000140


	//   ....[2]....
        /*0094*/ 	.word	0x000003f0


	//----- nvinfo : EIATTR_CRS_STACK_SIZE
	.align		4
.L_78:
        /*0098*/ 	.byte	0x04, 0x1e
        /*009a*/ 	.short	(.L_80 - .L_79)
.L_79:
        /*009c*/ 	.word	0x00000000


	//----- nvinfo : EIATTR_CBANK_PARAM_SIZE
	.align		4
.L_80:
        /*00a0*/ 	.byte	0x03, 0x19
        /*00a2*/ 	.short	0x0028


	//----- nvinfo : EIATTR_PARAM_CBANK
	.align		4
        /*00a4*/ 	.byte	0x04, 0x0a
        /*00a6*/ 	.short	(.L_82 - .L_81)
	.align		4
.L_81:
        /*00a8*/ 	.word	index@(.nv.constant0._Z27force_deriv_wrt_neighbors_aPdPKdS1_PKiii)
        /*00ac*/ 	.short	0x0380
        /*00ae*/ 	.short	0x0028


	//----- nvinfo : EIATTR_SW_WAR
	.align		4
.L_82:
        /*00b0*/ 	.byte	0x04, 0x36
        /*00b2*/ 	.short	(.L_84 - .L_83)
.L_83:
        /*00b4*/ 	.word	0x00000008
.L_84:


//--------------------- .nv.callgraph             --------------------------
	.section	.nv.callgraph,"",@"SHT_CUDA_CALLGRAPH"
	.align	4
	.sectionentsize	8
	.align		4
        /*0000*/ 	.word	0x00000000
	.align		4
        /*0004*/ 	.word	0xffffffff
	.align		4
        /*0008*/ 	.word	index@(_Z27force_deriv_wrt_neighbors_aPdPKdS1_PKiii)
	.align		4
        /*000c*/ 	.word	index@(vprintf)
	.align		4
        /*0010*/ 	.word	0x00000000
	.align		4
        /*0014*/ 	.word	0xfffffffe
	.align		4
        /*0018*/ 	.word	0x00000000
	.align		4
        /*001c*/ 	.word	0xfffffffd
	.align		4
        /*0020*/ 	.word	0x00000000
	.align		4
        /*0024*/ 	.word	0xfffffffc


//--------------------- .nv.constant4             --------------------------
	.section	.nv.constant4,"a",@progbits
	.align	8
	.align		8
.nv.constant4:
        /*0000*/ 	.dword	$str
	.align		8
        /*0008*/ 	.dword	vprintf


//--------------------- .text._Z10force_calcIdEvPT_PKS0_S3_PKiii --------------------------
	.section	.text._Z10force_calcIdEvPT_PKS0_S3_PKiii,"ax",@progbits
	.align	128
        .global         _Z10force_calcIdEvPT_PKS0_S3_PKiii
        .type           _Z10force_calcIdEvPT_PKS0_S3_PKiii,@function
        .size           _Z10force_calcIdEvPT_PKS0_S3_PKiii,(.L_x_5 - _Z10force_calcIdEvPT_PKS0_S3_PKiii)
        .other          _Z10force_calcIdEvPT_PKS0_S3_PKiii,@"STO_CUDA_ENTRY STV_DEFAULT"
_Z10force_calcIdEvPT_PKS0_S3_PKiii:
.text._Z10force_calcIdEvPT_PKS0_S3_PKiii:
[----:B------:R-:W-:Y:S01]  /*0000*/  LDC R1, c[0x0][0x37c] ;  /* 0x0000df00ff017b82 */ /* 0x000fe20000000800 */
[----:B------:R-:W0:Y:S07]  /*0010*/  S2R R5, SR_TID.X ;  /* 0x0000000000057919 */ /* 0x000e2e0000002100 */
[----:B------:R-:W0:Y:S01]  /*0020*/  S2UR UR4, SR_CTAID.X ;  /* 0x00000000000479c3 */ /* 0x000e220000002500 */
[----:B------:R-:W1:Y:S07]  /*0030*/  LDCU UR5, c[0x0][0x3a4] ;  /* 0x00007480ff0577ac */ /* 0x000e6e0008000800 */
[----:B------:R-:W0:Y:S02]  /*0040*/  LDC R0, c[0x0][0x360] ;  /* 0x0000d800ff007b82 */ /* 0x000e240000000800 */
[----:B0-----:R-:W-:-:S05]  /*0050*/  IMAD R5, R0, UR4, R5 ;  /* 0x0000000400057c24 */ /* 0x001fca000f8e0205 */
[----:B-1----:R-:W-:-:S13]  /*0060*/  ISETP.GE.U32.AND P0, PT, R5, UR5, PT ;  /* 0x0000000505007c0c */ /* 0x002fda000bf06070 */
[----:B------:R-:W-:Y:S05]  /*0070*/  @P0 EXIT ;  /* 0x000000000000094d */ /* 0x000fea0003800000 */
[----:B------:R-:W0:Y:S01]  /*0080*/  S2R R0, SR_CTAID.Z ;  /* 0x0000000000007919 */ /* 0x000e220000002700 */
[----:B------:R-:W0:Y:S01]  /*0090*/  LDC R7, c[0x0][0x3a0] ;  /* 0x0000e800ff077b82 */ /* 0x000e220000000800 */
[----:B------:R-:W1:Y:S01]  /*00a0*/  LDCU.64 UR6, c[0x0][0x358] ;  /* 0x00006b00ff0677ac */ /* 0x000e620008000a00 */
[----:B------:R-:W2:Y:S06]  /*00b0*/  S2R R11, SR_CTAID.Y ;  /* 0x00000000000b7919 */ /* 0x000eac0000002600 */
[----:B------:R-:W3:Y:S01]  /*00c0*/  LDC.64 R2, c[0x0][0x398] ;  /* 0x0000e600ff027b82 */ /* 0x000ee20000000a00 */
[----:B0-----:R-:W-:-:S05]  /*00d0*/  IMAD R0, R0, R7, RZ ;  /* 0x0000000700007224 */ /* 0x001fca00078e02ff */
[----:B--2---:R-:W-:-:S05]  /*00e0*/  IADD3 R4, PT, PT, R0, R11, RZ ;  /* 0x0000000b00047210 */ /* 0x004fca0007ffe0ff */
[----:B------:R-:W-:-:S04]  /*00f0*/  IMAD R7, R4, UR5, R5 ;  /* 0x0000000504077c24 */ /* 0x000fc8000f8e0205 */
[----:B---3--:R-:W-:-:S05]  /*0100*/  IMAD.WIDE.U32 R2, R7, 0x4, R2 ;  /* 0x0000000407027825 */ /* 0x008fca00078e0002 */
[----:B-1----:R-:W2:Y:S02]  /*0110*/  LDG.E R9, desc[UR6][R2.64] ;  /* 0x0000000602097981 */ /* 0x002ea4000c1e1900 */
[----:B--2---:R-:W-:-:S13]  /*0120*/  ISETP.GE.AND P0, PT, R9, RZ, PT ;  /* 0x000000ff0900720c */ /* 0x004fda0003f06270 */
[----:B------:R-:W-:Y:S05]  /*0130*/  @!P0 EXIT ;  /* 0x000000000000894d */ /* 0x000fea0003800000 */
[----:B------:R-:W0:Y:S01]  /*0140*/  S2R R8, SR_TID.Y ;  /* 0x0000000000087919 */ /* 0x000e220000002200 */
[----:B------:R-:W1:Y:S01]  /*0150*/  LDC.64 R18, c[0x0][0x390] ;  /* 0x0000e400ff127b82 */ /* 0x000e620000000a00 */
[----:B------:R-:W-:-:S06]  /*0160*/  USHF.L.U32 UR4, UR5, 0x2, URZ ;  /* 0x0000000205047899 */ /* 0x000fcc00080006ff */
[----:B------:R-:W-:Y:S01]  /*0170*/  IMAD R2, R0, UR4, RZ ;  /* 0x0000000400027c24 */ /* 0x000fe2000f8e02ff */
[----:B------:R-:W2:Y:S03]  /*0180*/  LDC.64 R16, c[0x0][0x388] ;  /* 0x0000e200ff107b82 */ /* 0x000ea60000000a00 */
[----:B------:R-:W-:Y:S02]  /*0190*/  IMAD R2, R11, UR4, R2 ;  /* 0x000000040b027c24 */ /* 0x000fe4000f8e0202 */
[----:B0-----:R-:W-:-:S03]  /*01a0*/  IMAD R3, R5, 0xc, R8 ;  /* 0x0000000c05037824 */ /* 0x001fc600078e0208 */
[----:B------:R-:W-:Y:S01]  /*01b0*/  LEA R5, R5, R2, 0x2 ;  /* 0x0000000205057211 */ /* 0x000fe200078e10ff */
[----:B------:R-:W-:-:S04]  /*01c0*/  IMAD R13, R2, 0x3, R3 ;  /* 0x00000003020d7824 */ /* 0x000fc800078e0203 */
[----:B--2---:R-:W-:Y:S01]  /*01d0*/  IMAD.WIDE.U32 R16, R5, 0x8, R16 ;  /* 0x0000000805107825 */ /* 0x004fe200078e0010 */
[----:B------:R-:W-:-:S03]  /*01e0*/  IADD3 R7, PT, PT, R13, 0x3, RZ ;  /* 0x000000030d077810 */ /* 0x000fc60007ffe0ff */
[--C-:B-1----:R-:W-:Y:S01]  /*01f0*/  IMAD.WIDE.U32 R10, R13, 0x8, R18.reuse ;  /* 0x000000080d0a7825 */ /* 0x102fe200078e0012 */
[----:B------:R-:W2:Y:S03]  /*0200*/  LDG.E.64 R2, desc[UR6][R16.64] ;  /* 0x0000000610027981 */ /* 0x000ea6000c1e1b00 */
[--C-:B------:R-:W-:Y:S01]  /*0210*/  IMAD.WIDE.U32 R6, R7, 0x8, R18.reuse ;  /* 0x0000000807067825 */ /* 0x100fe200078e0012 */
[----:B------:R-:W-:Y:S01]  /*0220*/  IADD3 R15, PT, PT, R13, 0x6, RZ ;  /* 0x000000060d0f7810 */ /* 0x000fe20007ffe0ff */
[----:B------:R-:W2:Y:S04]  /*0230*/  LDG.E.64 R10, desc[UR6][R10.64] ;  /* 0x000000060a0a7981 */ /* 0x000ea8000c1e1b00 */
[----:B------:R-:W3:Y:S01]  /*0240*/  LDG.E.64 R4, desc[UR6][R16.64+0x8] ;  /* 0x0000080610047981 */ /* 0x000ee2000c1e1b00 */
[----:B------:R-:W-:-:S03]  /*0250*/  IMAD.WIDE.U32 R14, R15, 0x8, R18 ;  /* 0x000000080f0e7825 */ /* 0x000fc600078e0012 */
[----:B------:R-:W3:Y:S01]  /*0260*/  LDG.E.64 R6, desc[UR6][R6.64] ;  /* 0x0000000606067981 */ /* 0x000ee2000c1e1b00 */
[----:B------:R-:W-:-:S03]  /*0270*/  IADD3 R21, PT, PT, R13, 0x9, RZ ;  /* 0x000000090d157810 */ /* 0x000fc60007ffe0ff */
[----:B------:R-:W4:Y:S02]  /*0280*/  LDG.E.64 R12, desc[UR6][R16.64+0x10] ;  /* 0x00001006100c7981 */ /* 0x000f24000c1e1b00 */
[----:B------:R-:W-:Y:S02]  /*0290*/  IMAD.WIDE.U32 R20, R21, 0x8, R18 ;  /* 0x0000000815147825 */ /* 0x000fe400078e0012 */
[----:B------:R-:W4:Y:S04]  /*02a0*/  LDG.E.64 R14, desc[UR6][R14.64] ;  /* 0x000000060e0e7981 */ /* 0x000f28000c1e1b00 */
[----:B------:R-:W5:Y:S04]  /*02b0*/  LDG.E.64 R18, desc[UR6][R16.64+0x18] ;  /* 0x0000180610127981 */ /* 0x000f68000c1e1b00 */
[----:B------:R-:W5:Y:S01]  /*02c0*/  LDG.E.64 R20, desc[UR6][R20.64] ;  /* 0x0000000614147981 */ /* 0x000f62000c1e1b00 */
[----:B------:R-:W-:-:S05]  /*02d0*/  IADD3 R9, PT, PT, R0, R9, RZ ;  /* 0x0000000900097210 */ /* 0x000fca0007ffe0ff */
[----:B------:R-:W-:Y:S01]  /*02e0*/  IMAD R9, R9, 0x3, R8 ;  /* 0x0000000309097824 */ /* 0x000fe200078e0208 */
[----:B--2---:R-:W-:Y:S01]  /*02f0*/  DFMA R10, R2, R10, RZ ;  /* 0x0000000a020a722b */ /* 0x004fe200000000ff */
[----:B------:R-:W0:Y:S07]  /*0300*/  LDC.64 R2, c[0x0][0x380] ;  /* 0x0000e000ff027b82 */ /* 0x000e2e0000000a00 */
[----:B---3--:R-:W-:-:S08]  /*0310*/  DFMA R4, R4, R6, R10 ;  /* 0x000000060404722b */ /* 0x008fd0000000000a */
[----:B----4-:R-:W-:-:S08]  /*0320*/  DFMA R4, R12, R14, R4 ;  /* 0x0000000e0c04722b */ /* 0x010fd00000000004 */
[----:B-----5:R-:W-:Y:S01]  /*0330*/  DFMA R4, R18, R20, R4 ;  /* 0x000000141204722b */ /* 0x020fe20000000004 */
[----:B0-----:R-:W-:-:S06]  /*0340*/  IMAD.WIDE.U32 R2, R9, 0x8, R2 ;  /* 0x0000000809027825 */ /* 0x001fcc00078e0002 */
[----:B------:R-:W-:Y:S01]  /*0350*/  REDG.E.ADD.F64.RN.STRONG.GPU desc[UR6][R2.64], R4 ;  /* 0x00000004020079a6 */ /* 0x000fe2000c12ff06 */
[----:B------:R-:W-:Y:S05]  /*0360*/  EXIT ;  /* 0x000000000000794d */ /* 0x000fea0003800000 */
.L_x_0:
[----:B------:R-:W-:-:S00]  /*0370*/  BRA `(.L_x_0) ;  /* 0xfffffffc00fc7947 */ /* 0x000fc0000383ffff */
[----:B------:R-:W-:-:S00]  /*0380*/  NOP ;  /* 0x0000000000007918 */ /* 0x000fc00000000000 */
[----:B------:R-:W-:-:S00]  /*0390*/  NOP ;  /* 0x0000000000007918 */ /* 0x000fc00000000000 */
[----:B------:R-:W-:-:S00]  /*03a0*/  NOP ;  /* 0x0000000000007918 */ /* 0x000fc00000000000 */
[----:B------:R-:W-:-:S00]  /*03b0*/  NOP ;  /* 0x0000000000007918 */ /* 0x000fc00000000000 */
[----:B------:R-:W-:-:S00]  /*03c0*/  NOP ;  /* 0x0000000000007918 */ /* 0x000fc00000000000 */
[----:B------:R-:W-:-:S00]  /*03d0*/  NOP ;  /* 0x0000000000007918 */ /* 0x000fc00000000000 */
[----:B------:R-:W-:-:S00]  /*03e0*/  NOP ;  /* 0x0000000000007918 */ /* 0x000fc00000000000 */
[----:B------:R-:W-:-:S00]  /*03f0*/  NOP ;  /* 0x0000000000007918 */ /* 0x000fc00000000000 */
.L_x_5:


//--------------------- .text._Z10force_calcIfEvPT_PKS0_S3_PKiii --------------------------
	.section	.text._Z10force_calcIfEvPT_PKS0_S3_PKiii,"ax",@progbits
	.align	128
        .global         _Z10force_calcIfEvPT_PKS0_S3_PKiii
        .type           _Z10force_calcIfEvPT_PKS0_S3_PKiii,@function
        .size           _Z10force_calcIfEvPT_PKS0_S3_PKiii,(.L_x_6 - _Z10force_calcIfEvPT_PKS0_S3_PKiii)
        .other          _Z10force_calcIfEvPT_PKS0_S3_PKiii,@"STO_CUDA_ENTRY STV_DEFAULT"
_Z10force_calcIfEvPT_PKS0_S3_PKiii:
.text._Z10force_calcIfEvPT_PKS0_S3_PKiii:
        /* <DEDUP_REMOVED lines=25> */
[----:B------:R-:W-:-:S05]  /*0190*/  IMAD R11, R11, UR4, R8 ;  /* 0x000000040b0b7c24 */ /* 0x000fca000f8e0208 */
[C---:B------:R-:W-:Y:S01]  /*01a0*/  LEA R13, R0.reuse, R11, 0x2 ;  /* 0x0000000b000d7211 */ /* 0x040fe200078e10ff */
[----:B0-----:R-:W-:-:S04]  /*01b0*/  IMAD R8, R0, 0xc, R3 ;  /* 0x0000000c00087824 */ /* 0x001fc800078e0203 */
[----:B--2---:R-:W-:-:S04]  /*01c0*/  IMAD.WIDE.U32 R6, R13, 0x4, R6 ;  /* 0x000000040d067825 */ /* 0x004fc800078e0006 */
[----:B------:R-:W-:Y:S01]  /*01d0*/  IMAD R15, R11, 0x3, R8 ;  /* 0x000000030b0f7824 */ /* 0x000fe200078e0208 */
[----:B------:R-:W2:Y:S03]  /*01e0*/  LDG.E R0, desc[UR6][R6.64] ;  /* 0x0000000606007981 */ /* 0x000ea6000c1e1900 */
[C---:B-1----:R-:W-:Y:S01]  /*01f0*/  IMAD.WIDE.U32 R10, R15.reuse, 0x4, R4 ;  /* 0x000000040f0a7825 */ /* 0x042fe200078e0004 */
[C---:B------:R-:W-:Y:S01]  /*0200*/  IADD3 R17, PT, PT, R15.reuse, 0x3, RZ ;  /* 0x000000030f117810 */ /* 0x040fe20007ffe0ff */
[----:B------:R-:W3:Y:S01]  /*0210*/  LDG.E R8, desc[UR6][R6.64+0x4] ;  /* 0x0000040606087981 */ /* 0x000ee2000c1e1900 */
[----:B------:R-:W-:-:S03]  /*0220*/  IADD3 R19, PT, PT, R15, 0x6, RZ ;  /* 0x000000060f137810 */ /* 0x000fc60007ffe0ff */
[--C-:B------:R-:W-:Y:S01]  /*0230*/  IMAD.WIDE.U32 R12, R17, 0x4, R4.reuse ;  /* 0x00000004110c7825 */ /* 0x100fe200078e0004 */
[----:B------:R-:W2:Y:S01]  /*0240*/  LDG.E R11, desc[UR6][R10.64] ;  /* 0x000000060a0b7981 */ /* 0x000ea2000c1e1900 */
[----:B------:R-:W-:Y:S02]  /*0250*/  IADD3 R17, PT, PT, R15, 0x9, RZ ;  /* 0x000000090f117810 */ /* 0x000fe40007ffe0ff */
[--C-:B------:R-:W-:Y:S01]  /*0260*/  IMAD.WIDE.U32 R14, R19, 0x4, R4.reuse ;  /* 0x00000004130e7825 */ /* 0x100fe200078e0004 */
[----:B------:R-:W4:Y:S04]  /*0270*/  LDG.E R18, desc[UR6][R6.64+0x8] ;  /* 0x0000080606127981 */ /* 0x000f28000c1e1900 */
[----:B------:R-:W3:Y:S01]  /*0280*/  LDG.E R13, desc[UR6][R12.64] ;  /* 0x000000060c0d7981 */ /* 0x000ee2000c1e1900 */
[----:B------:R-:W-:-:S02]  /*0290*/  IMAD.WIDE.U32 R16, R17, 0x4, R4 ;  /* 0x0000000411107825 */ /* 0x000fc400078e0004 */
[----:B------:R-:W0:Y:S01]  /*02a0*/  LDC.64 R4, c[0x0][0x380] ;  /* 0x0000e000ff047b82 */ /* 0x000e220000000a00 */
[----:B------:R-:W4:Y:S04]  /*02b0*/  LDG.E R15, desc[UR6][R14.64] ;  /* 0x000000060e0f7981 */ /* 0x000f28000c1e1900 */
[----:B------:R-:W5:Y:S04]  /*02c0*/  LDG.E R19, desc[UR6][R6.64+0xc] ;  /* 0x00000c0606137981 */ /* 0x000f68000c1e1900 */
[----:B------:R-:W5:Y:S01]  /*02d0*/  LDG.E R16, desc[UR6][R16.64] ;  /* 0x0000000610107981 */ /* 0x000f62000c1e1900 */
[----:B------:R-:W-:-:S05]  /*02e0*/  IADD3 R2, PT, PT, R2, R9, RZ ;  /* 0x0000000902027210 */ /* 0x000fca0007ffe0ff */
[----:B------:R-:W-:-:S04]  /*02f0*/  IMAD R3, R2, 0x3, R3 ;  /* 0x0000000302037824 */ /* 0x000fc800078e0203 */
[----:B0-----:R-:W-:-:S04]  /*0300*/  IMAD.WIDE.U32 R4, R3, 0x4, R4 ;  /* 0x0000000403047825 */ /* 0x001fc800078e0004 */
[----:B--2---:R-:W-:-:S04]  /*0310*/  FFMA R11, R0, R11, RZ ;  /* 0x0000000b000b7223 */ /* 0x004fc800000000ff */
[----:B---3--:R-:W-:-:S04]  /*0320*/  FFMA R11, R8, R13, R11 ;  /* 0x0000000d080b7223 */ /* 0x008fc8000000000b */
[----:B----4-:R-:W-:-:S04]  /*0330*/  FFMA R18, R18, R15, R11 ;  /* 0x0000000f12127223 */ /* 0x010fc8000000000b */
[----:B-----5:R-:W-:-:S05]  /*0340*/  FFMA R19, R19, R16, R18 ;  /* 0x0000001013137223 */ /* 0x020fca0000000012 */
[----:B------:R-:W-:Y:S01]  /*0350*/  REDG.E.ADD.F32.FTZ.RN.STRONG.GPU desc[UR6][R4.64], R19 ;  /* 0x00000013040079a6 */ /* 0x000fe2000c12f306 */
[----:B------:R-:W-:Y:S05]  /*0360*/  EXIT ;  /* 0x000000000000794d */ /* 0x000fea0003800000 */
.L_x_1:
        /* <DEDUP_REMOVED lines=9> */
.L_x_6:


//--------------------- .text._Z27force_deriv_wrt_neighbors_aPdPKdS1_PKiii --------------------------
	.section	.text._Z27force_deriv_wrt_neighbors_aPdPKdS1_PKiii,"ax",@progbits
	.align	128
        .global         _Z27force_deriv_wrt_neighbors_aPdPKdS1_PKiii
        .type           _Z27force_deriv_wrt_neighbors_aPdPKdS1_PKiii,@function
        .size           _Z27force_deriv_wrt_neighbors_aPdPKdS1_PKiii,(.L_x_7 - _Z27force_deriv_wrt_neighbors_aPdPKdS1_PKiii)
        .other          _Z27force_deriv_wrt_neighbors_aPdPKdS1_PKiii,@"STO_CUDA_ENTRY STV_DEFAULT"
_Z27force_deriv_wrt_neighbors_aPdPKdS1_PKiii:
.text._Z27force_deriv_wrt_neighbors_aPdPKdS1_PKiii:
[----:B------:R-:W0:Y:S01]  /*0000*/  LDC R1, c[0x0][0x37c] ;  /* 0x0000df00ff017b82 */ /* 0x000e220000000800 */
[----:B------:R-:W1:Y:S01]  /*0010*/  S2R R3, SR_TID.X ;  /* 0x0000000000037919 */ /* 0x000e620000002100 */
[----:B------:R-:W2:Y:S06]  /*0020*/  LDCU UR5, c[0x0][0x2fc] ;  /* 0x00005f80ff0577ac */ /* 0x000eac0008000800 */
[----:B------:R-:W1:Y:S01]  /*0030*/  S2UR UR6, SR_CTAID.Y ;  /* 0x00000000000679c3 */ /* 0x000e620000002600 */
[----:B0-----:R-:W-:Y:S01]  /*0040*/  IADD3 R1, PT, PT, R1, -0x8, RZ ;  /* 0xfffffff801017810 */ /* 0x001fe20007ffe0ff */
[----:B------:R-:W0:Y:S01]  /*0050*/  LDCU UR7, c[0x0][0x3a4] ;  /* 0x00007480ff0777ac */ /* 0x000e220008000800 */
[----:B------:R-:W3:Y:S05]  /*0060*/  LDCU UR4, c[0x0][0x2f8] ;  /* 0x00005f00ff0477ac */ /* 0x000eea0008000800 */
[----:B------:R-:W1:Y:S01]  /*0070*/  LDC R4, c[0x0][0x360] ;  /* 0x0000d800ff047b82 */ /* 0x000e620000000800 */
[----:B---3--:R-:W-:-:S04]  /*0080*/  IADD3 R6, P1, PT, R1, UR4, RZ ;  /* 0x0000000401067c10 */ /* 0x008fc8000ff3e0ff */
[----:B--2---:R-:W-:Y:S01]  /*0090*/  IADD3.X R7, PT, PT, RZ, UR5, RZ, P1, !PT ;  /* 0x00000005ff077c10 */ /* 0x004fe20008ffe4ff */
[----:B-1----:R-:W-:-:S05]  /*00a0*/  IMAD R4, R4, UR6, R3 ;  /* 0x0000000604047c24 */ /* 0x002fca000f8e0203 */
[----:B0-----:R-:W-:-:S13]  /*00b0*/  ISETP.GE.U32.AND P0, PT, R4, UR7, PT ;  /* 0x0000000704007c0c */ /* 0x001fda000bf06070 */
[----:B------:R-:W-:Y:S05]  /*00c0*/  @P0 EXIT ;  /* 0x000000000000094d */ /* 0x000fea0003800000 */
[----:B------:R-:W0:Y:S01]  /*00d0*/  S2R R9, SR_CTAID.X ;  /* 0x0000000000097919 */ /* 0x000e220000002500 */
[----:B------:R-:W1:Y:S01]  /*00e0*/  LDC.64 R2, c[0x0][0x398] ;  /* 0x0000e600ff027b82 */ /* 0x000e620000000a00 */
[----:B------:R-:W2:Y:S01]  /*00f0*/  LDCU.64 UR36, c[0x0][0x358] ;  /* 0x00006b00ff2477ac */ /* 0x000ea20008000a00 */
[----:B0-----:R-:W-:-:S04]  /*0100*/  IMAD R5, R9, UR7, R4 ;  /* 0x0000000709057c24 */ /* 0x001fc8000f8e0204 */
[----:B-1----:R-:W-:-:S05]  /*0110*/  IMAD.WIDE.U32 R2, R5, 0x4, R2 ;  /* 0x0000000405027825 */ /* 0x002fca00078e0002 */
[----:B--2---:R-:W2:Y:S02]  /*0120*/  LDG.E R0, desc[UR36][R2.64] ;  /* 0x0000002402007981 */ /* 0x004ea4000c1e1900 */
[----:B--2---:R-:W-:-:S13]  /*0130*/  ISETP.GE.AND P0, PT, R0, RZ, PT ;  /* 0x000000ff0000720c */ /* 0x004fda0003f06270 */
[----:B------:R-:W-:Y:S05]  /*0140*/  @!P0 EXIT ;  /* 0x000000000000894d */ /* 0x000fea0003800000 */
[----:B------:R-:W0:Y:S01]  /*0150*/  S2R R15, SR_TID.Y ;  /* 0x00000000000f7919 */ /* 0x000e220000002200 */
[----:B------:R-:W1:Y:S01]  /*0160*/  LDC.64 R18, c[0x0][0x390] ;  /* 0x0000e400ff127b82 */ /* 0x000e620000000a00 */
[----:B------:R-:W-:-:S05]  /*0170*/  IMAD R2, R9, UR7, R4 ;  /* 0x0000000709027c24 */ /* 0x000fca000f8e0204 */
[----:B------:R-:W-:Y:S02]  /*0180*/  SHF.L.U32 R2, R2, 0x2, RZ ;  /* 0x0000000202027819 */ /* 0x000fe400000006ff */
[----:B------:R-:W2:Y:S03]  /*0190*/  LDC.64 R24, c[0x0][0x388] ;  /* 0x0000e200ff187b82 */ /* 0x000ea60000000a00 */
[C---:B0-----:R-:W-:Y:S02]  /*01a0*/  IMAD R5, R2.reuse, 0x3, R15 ;  /* 0x0000000302057824 */ /* 0x041fe400078e020f */
[----:B--2---:R-:W-:-:S03]  /*01b0*/  IMAD.WIDE.U32 R24, R2, 0x8, R24 ;  /* 0x0000000802187825 */ /* 0x004fc600078e0018 */
[C---:B------:R-:W-:Y:S01]  /*01c0*/  IADD3 R13, PT, PT, R5.reuse, 0x3, RZ ;  /* 0x00000003050d7810 */ /* 0x040fe20007ffe0ff */
        /* <DEDUP_REMOVED lines=14> */
[----:B------:R-:W-:Y:S01]  /*02b0*/  IMAD R18, R0, 0x3, R15 ;  /* 0x0000000300127824 */ /* 0x000fe200078e020f */
[----:B------:R-:W-:Y:S04]  /*02c0*/  BSSY.RECONVERGENT B6, `(.L_x_2) ;  /* 0x000000f000067945 */ /* 0x000fe80003800200 */
[----:B------:R-:W-:Y:S01]  /*02d0*/  ISETP.GE.U32.AND P0, PT, R18, 0x144, PT ;  /* 0x000001441200780c */ /* 0x000fe20003f06070 */
[----:B--2---:R-:W-:-:S08]  /*02e0*/  DFMA R2, R2, R16, RZ ;  /* 0x000000100202722b */ /* 0x004fd000000000ff */
[----:B---3--:R-:W-:-:S08]  /*02f0*/  DFMA R2, R10, R12, R2 ;  /* 0x0000000c0a02722b */ /* 0x008fd00000000002 */
[----:B----4-:R-:W-:-:S08]  /*0300*/  DFMA R2, R4, R8, R2 ;  /* 0x000000080402722b */ /* 0x010fd00000000002 */
[----:B-----5:R-:W-:Y:S01]  /*0310*/  DFMA R16, R20, R22, R2 ;  /* 0x000000161410722b */ /* 0x020fe20000000002 */
[----:B------:R-:W-:Y:S10]  /*0320*/  @!P0 BRA `(.L_x_3) ;  /* 0x0000000000208947 */ /* 0x000ff40003800000 */
[----:B------:R-:W-:Y:S01]  /*0330*/  MOV R2, 0x8 ;  /* 0x0000000800027802 */ /* 0x000fe20000000f00 */
[----:B------:R0:W-:Y:S01]  /*0340*/  STL [R1], R0 ;  /* 0x0000000001007387 */ /* 0x0001e20000100800 */
[----:B------:R-:W1:Y:S04]  /*0350*/  LDCU.64 UR4, c[0x4][URZ] ;  /* 0x01000000ff0477ac */ /* 0x000e680008000a00 */
[----:B------:R-:W2:Y:S01]  /*0360*/  LDC.64 R2, c[0x4][R2] ;  /* 0x0100000002027b82 */ /* 0x000ea20000000a00 */
[----:B-1----:R-:W-:Y:S02]  /*0370*/  MOV R4, UR4 ;  /* 0x0000000400047c02 */ /* 0x002fe40008000f00 */
[----:B0-----:R-:W-:-:S07]  /*0380*/  MOV R5, UR5 ;  /* 0x0000000500057c02 */ /* 0x001fce0008000f00 */
[----:B------:R-:W-:-:S07]  /*0390*/  LEPC R20, `(.L_x_3) ;  /* 0x000000001014794e */ /* 0x000fce0000000000 */
[----:B--2---:R-:W-:Y:S05]  /*03a0*/  CALL.ABS.NOINC R2 ;  /* 0x0000000002007343 */ /* 0x004fea0003c00000 */
.L_x_3:
[----:B------:R-:W-:Y:S05]  /*03b0*/  BSYNC.RECONVERGENT B6 ;  /* 0x0000000000067941 */ /* 0x000fea0003800200 */
.L_x_2:
[----:B------:R-:W0:Y:S02]  /*03c0*/  LDC.64 R2, c[0x0][0x380] ;  /* 0x0000e000ff027b82 */ /* 0x000e240000000a00 */
[----:B0-----:R-:W-:-:S05]  /*03d0*/  IMAD.WIDE.U32 R18, R18, 0x8, R2 ;  /* 0x0000000812127825 */ /* 0x001fca00078e0002 */
[----:B------:R-:W-:Y:S01]  /*03e0*/  REDG.E.ADD.F64.RN.STRONG.GPU desc[UR36][R18.64], R16 ;  /* 0x00000010120079a6 */ /* 0x000fe2000c12ff24 */
[----:B------:R-:W-:Y:S05]  /*03f0*/  EXIT ;  /* 0x000000000000794d */ /* 0x000fea0003800000 */
.L_x_4:
        /* <DEDUP_REMOVED lines=16> */
.L_x_7:


//--------------------- .nv.global.init           --------------------------
	.section	.nv.global.init,"aw",@progbits
.nv.global.init:
	.type		$str,@object
	.size		$str,(.L_0 - $str)
$str:
        /*0000*/ 	.byte	0x65, 0x72, 0x72, 0x6f, 0x72, 0x20, 0x69, 0x6e, 0x64, 0x65, 0x78, 0x20, 0x25, 0x64, 0x0a, 0x00
.L_0:


//--------------------- .nv.shared.reserved.0     --------------------------
	.section	.nv.shared.reserved.0,"aw",@nobits
	.weak		__nv_reservedSMEM_offset_0_alias
	.size		__nv_reservedSMEM_offset_0_alias, 0, 64
	.other		__nv_reservedSMEM_offset_0_alias,@"STO_CUDA_RESERVED_SHARED STV_DEFAULT"
__nv_reservedSMEM_offset_0_alias:
	.zero		0
	.zero		64


//--------------------- .nv.constant0._Z10force_calcIdEvPT_PKS0_S3_PKiii --------------------------
	.section	.nv.constant0._Z10force_calcIdEvPT_PKS0_S3_PKiii,"a",@progbits
	.sectionflags	@""
	.align	4
.nv.constant0._Z10force_calcIdEvPT_PKS0_S3_PKiii:
	.zero		936


//--------------------- .nv.constant0._Z10force_calcIfEvPT_PKS0_S3_PKiii --------------------------
	.section	.nv.constant0._Z10force_calcIfEvPT_PKS0_S3_PKiii,"a",@progbits
	.sectionflags	@""
	.align	4
.nv.constant0._Z10force_calcIfEvPT_PKS0_S3_PKiii:
	.zero		936


//--------------------- .nv.constant0._Z27force_deriv_wrt_neighbors_aPdPKdS1_PKiii --------------------------
	.section	.nv.constant0._Z27force_deriv_wrt_neighbors_aPdPKdS1_PKiii,"a",@progbits
	.sectionflags	@""
	.align	4
.nv.constant0._Z27force_deriv_wrt_neighbors_aPdPKdS1_PKiii:
	.zero		936


//--------------------- SYMBOLS --------------------------

	.type		.nv.reservedSmem.offset0,@object
	.size		.nv.reservedSmem.offset0,0x4
	.type		vprintf,@function
